//
// Generated by NVIDIA NVVM Compiler
//
// Compiler Build ID: CL-36424714
// Cuda compilation tools, release 13.0, V13.0.88
// Based on NVVM 20.0.0
//

.version 9.0
.target sm_100
.address_size 64

	// .globl	_Z14sayHelloCuda1Dv

.visible .entry _Z14sayHelloCuda1Dv()
{


	ret;

}
	// .globl	_Z14sayHelloCuda2Dv
.visible .entry _Z14sayHelloCuda2Dv()
{


	ret;

}


// ===== COMPILED SASS (sm_100) =====

	.target	sm_100

	.elftype	@"ET_EXEC"


//--------------------- .note.nv.tkinfo           --------------------------
	.section	.note.nv.tkinfo,"",@"SHT_NOTE"
	.sectionflags	@"SHF_NOTE_NV_TKINFO"
	.tkinfo
        /*0018*/ 	.word	0x00000002
        /*0030*/ 	.string	""
        /*0030*/ 	.string	"ptxas"
        /*0030*/ 	.string	"Cuda compilation tools, release 13.0, V13.0.88"
        /*0030*/ 	.string	"Build cuda_13.0.r13.0/compiler.36424714_0"
        /*0030*/ 	.string	"-arch sm_100 -m 64 "



//--------------------- .note.nv.cuinfo           --------------------------
	.section	.note.nv.cuinfo,"",@"SHT_NOTE"
	.sectionflags	@"SHF_NOTE_NV_CUINFO"
        /*0018*/ 	.short	0x0002
        /*001a*/ 	.short	0x0064
        /*001c*/ 	.short	0x0082
	.zero		2


//--------------------- .nv.info                  --------------------------
	.section	.nv.info,"",@"SHT_CUDA_INFO"
	.align	4


	//----- nvinfo : EIATTR_REGCOUNT
	.align		4
        /*0000*/ 	.byte	0x04, 0x2f
        /*0002*/ 	.short	(.L_1 - .L_0)
	.align		4
.L_0:
        /*0004*/ 	.word	index@(_Z14sayHelloCuda1Dv)
        /*0008*/ 	.word	0x00000004


	//----- nvinfo : EIATTR_FRAME_SIZE
	.align		4
.L_1:
        /*000c*/ 	.byte	0x04, 0x11
        /*000e*/ 	.short	(.L_3 - .L_2)
	.align		4
.L_2:
        /*0010*/ 	.word	index@(_Z14sayHelloCuda1Dv)
        /*0014*/ 	.word	0x00000000


	//----- nvinfo : EIATTR_REGCOUNT
	.align		4
.L_3:
        /*0018*/ 	.byte	0x04, 0x2f
        /*001a*/ 	.short	(.L_5 - .L_4)
	.align		4
.L_4:
        /*001c*/ 	.word	index@(_Z14sayHelloCuda2Dv)
        /*0020*/ 	.word	0x00000004


	//----- nvinfo : EIATTR_FRAME_SIZE
	.align		4
.L_5:
        /*0024*/ 	.byte	0x04, 0x11
        /*0026*/ 	.short	(.L_7 - .L_6)
	.align		4
.L_6:
        /*0028*/ 	.word	index@(_Z14sayHelloCuda2Dv)
        /*002c*/ 	.word	0x00000000


	//----- nvinfo : EIATTR_MIN_STACK_SIZE
	.align		4
.L_7:
        /*0030*/ 	.byte	0x04, 0x12
        /*0032*/ 	.short	(.L_9 - .L_8)
	.align		4
.L_8:
        /*0034*/ 	.word	index@(_Z14sayHelloCuda2Dv)
        /*0038*/ 	.word	0x00000000


	//----- nvinfo : EIATTR_MIN_STACK_SIZE
	.align		4
.L_9:
        /*003c*/ 	.byte	0x04, 0x12
        /*003e*/ 	.short	(.L_11 - .L_10)
	.align		4
.L_10:
        /*0040*/ 	.word	index@(_Z14sayHelloCuda1Dv)
        /*0044*/ 	.word	0x00000000
.L_11:


//--------------------- .nv.compat                --------------------------
	.section	.nv.compat,"",@"SHT_CUDA_COMPAT_INFO"
	.align	4
        /*0000*/ 	.byte	0x02, 0x09, 0x00, 0x00, 0x02, 0x02, 0x01, 0x00, 0x02, 0x05, 0x05, 0x00, 0x03, 0x07, 0x01, 0x01
        /*0010*/ 	.byte	0x02, 0x03, 0x00, 0x00, 0x02, 0x06, 0x01, 0x00, 0x04, 0x0b, 0x08, 0x00, 0x09, 0x00, 0x00, 0x00
        /*0020*/ 	.byte	0x00, 0x00, 0x00, 0x00


//--------------------- .nv.info._Z14sayHelloCuda2Dv --------------------------
	.section	.nv.info._Z14sayHelloCuda2Dv,"",@"SHT_CUDA_INFO"
	.sectionflags	@""
	.align	4


	//----- nvinfo : EIATTR_CUDA_API_VERSION
	.align		4
        /*0000*/ 	.byte	0x04, 0x37
        /*0002*/ 	.short	(.L_13 - .L_12)
.L_12:
        /*0004*/ 	.word	0x00000082


	//----- nvinfo : EIATTR_SPARSE_MMA_MASK
	.align		4
.L_13:
        /*0008*/ 	.byte	0x03, 0x50
        /*000a*/ 	.short	0x0000


	//----- nvinfo : EIATTR_MAXREG_COUNT
	.align		4
        /*000c*/ 	.byte	0x03, 0x1b
        /*000e*/ 	.short	0x00ff


	//----- nvinfo : EIATTR_MERCURY_ISA_VERSION
	.align		4
        /*0010*/ 	.byte	0x03, 0x5f
        /*0012*/ 	.short	0x0101


	//----- nvinfo : EIATTR_VRC_CTA_INIT_COUNT
	.align		4
        /*0014*/ 	.byte	0x02, 0x4a
	.zero		1
	.zero		1


	//----- nvinfo : EIATTR_EXIT_INSTR_OFFSETS
	.align		4
        /*0018*/ 	.byte	0x04, 0x1c
        /*001a*/ 	.short	(.L_15 - .L_14)


	//   ....[0]....
.L_14:
        /*001c*/ 	.word	0x00000010


	//----- nvinfo : EIATTR_SW_WAR
	.align		4
.L_15:
        /*0020*/ 	.byte	0x04, 0x36
        /*0022*/ 	.short	(.L_17 - .L_16)
.L_16:
        /*0024*/ 	.word	0x00000008
.L_17:


//--------------------- .nv.info._Z14sayHelloCuda1Dv --------------------------
	.section	.nv.info._Z14sayHelloCuda1Dv,"",@"SHT_CUDA_INFO"
	.sectionflags	@""
	.align	4


	//----- nvinfo : EIATTR_CUDA_API_VERSION
	.align		4
        /*0000*/ 	.byte	0x04, 0x37
        /*0002*/ 	.short	(.L_19 - .L_18)
.L_18:
        /*0004*/ 	.word	0x00000082


	//----- nvinfo : EIATTR_SPARSE_MMA_MASK
	.align		4
.L_19:
        /*0008*/ 	.byte	0x03, 0x50
        /*000a*/ 	.short	0x0000


	//----- nvinfo : EIATTR_MAXREG_COUNT
	.align		4
        /*000c*/ 	.byte	0x03, 0x1b
        /*000e*/ 	.short	0x00ff


	//----- nvinfo : EIATTR_MERCURY_ISA_VERSION
	.align		4
        /*0010*/ 	.byte	0x03, 0x5f
        /*0012*/ 	.short	0x0101


	//----- nvinfo : EIATTR_VRC_CTA_INIT_COUNT
	.align		4
        /*0014*/ 	.byte	0x02, 0x4a
	.zero		1
	.zero		1


	//----- nvinfo : EIATTR_EXIT_INSTR_OFFSETS
	.align		4
        /*0018*/ 	.byte	0x04, 0x1c
        /*001a*/ 	.short	(.L_21 - .L_20)


	//   ....[0]....
.L_20:
        /*001c*/ 	.word	0x00000010


	//----- nvinfo : EIATTR_SW_WAR
	.align		4
.L_21:
        /*0020*/ 	.byte	0x04, 0x36
        /*0022*/ 	.short	(.L_23 - .L_22)
.L_22:
        /*0024*/ 	.word	0x00000008
.L_23:


//--------------------- .nv.callgraph             --------------------------
	.section	.nv.callgraph,"",@"SHT_CUDA_CALLGRAPH"
	.align	4
	.sectionentsize	8
	.align		4
        /*0000*/ 	.word	0x00000000
	.align		4
        /*0004*/ 	.word	0xffffffff
	.align		4
        /*0008*/ 	.word	0x00000000
	.align		4
        /*000c*/ 	.word	0xfffffffe
	.align		4
        /*0010*/ 	.word	0x00000000
	.align		4
        /*0014*/ 	.word	0xfffffffd
	.align		4
        /*0018*/ 	.word	0x00000000
	.align		4
        /*001c*/ 	.word	0xfffffffc


//--------------------- .text._Z14sayHelloCuda2Dv --------------------------
	.section	.text._Z14sayHelloCuda2Dv,"ax",@progbits
	.align	128
        .global         _Z14sayHelloCuda2Dv
        .type           _Z14sayHelloCuda2Dv,@function
        .size           _Z14sayHelloCuda2Dv,(.L_x_2 - _Z14sayHelloCuda2Dv)
        .other          _Z14sayHelloCuda2Dv,@"STO_CUDA_ENTRY STV_DEFAULT"
_Z14sayHelloCuda2Dv:
.text._Z14sayHelloCuda2Dv:
[----:B------:R-:W-:Y:S01]  /*0000*/  LDC R1, c[0x0][0x37c] ;  /* 0x0000df00ff017b82 */ /* 0x000fe20000000800 */
[----:B------:R-:W-:Y:S05]  /*0010*/  EXIT ;  /* 0x000000000000794d */ /* 0x000fea0003800000 */
.L_x_0:
[----:B------:R-:W-:-:S00]  /*0020*/  BRA `(.L_x_0) ;  /* 0xfffffffc00fc7947 */ /* 0x000fc0000383ffff */
[----:B------:R-:W-:-:S00]  /*0030*/  NOP ;  /* 0x0000000000007918 */ /* 0x000fc00000000000 */
        /* <DEDUP_REMOVED lines=12> */
.L_x_2:


//--------------------- .text._Z14sayHelloCuda1Dv --------------------------
	.section	.text._Z14sayHelloCuda1Dv,"ax",@progbits
	.align	128
        .global         _Z14sayHelloCuda1Dv
        .type           _Z14sayHelloCuda1Dv,@function
        .size           _Z14sayHelloCuda1Dv,(.L_x_3 - _Z14sayHelloCuda1Dv)
        .other          _Z14sayHelloCuda1Dv,@"STO_CUDA_ENTRY STV_DEFAULT"
_Z14sayHelloCuda1Dv:
.text._Z14sayHelloCuda1Dv:
[----:B------:R-:W-:Y:S01]  /*0000*/  LDC R1, c[0x0][0x37c] ;  /* 0x0000df00ff017b82 */ /* 0x000fe20000000800 */
[----:B------:R-:W-:Y:S05]  /*0010*/  EXIT ;  /* 0x000000000000794d */ /* 0x000fea0003800000 */
.L_x_1:
        /* <DEDUP_REMOVED lines=14> */
.L_x_3:


//--------------------- .nv.shared.reserved.0     --------------------------
	.section	.nv.shared.reserved.0,"aw",@nobits
	.weak		__nv_reservedSMEM_offset_0_alias
	.size		__nv_reservedSMEM_offset_0_alias, 0, 64
	.other		__nv_reservedSMEM_offset_0_alias,@"STO_CUDA_RESERVED_SHARED STV_DEFAULT"
__nv_reservedSMEM_offset_0_alias:
	.zero		0
	.zero		64


//--------------------- .nv.constant0._Z14sayHelloCuda2Dv --------------------------
	.section	.nv.constant0._Z14sayHelloCuda2Dv,"a",@progbits
	.sectionflags	@""
	.align	4
.nv.constant0._Z14sayHelloCuda2Dv:
	.zero		896


//--------------------- .nv.constant0._Z14sayHelloCuda1Dv --------------------------
	.section	.nv.constant0._Z14sayHelloCuda1Dv,"a",@progbits
	.sectionflags	@""
	.align	4
.nv.constant0._Z14sayHelloCuda1Dv:
	.zero		896


//--------------------- SYMBOLS --------------------------

	.type		.nv.reservedSmem.offset0,@object
	.size		.nv.reservedSmem.offset0,0x4
